//
// Generated by NVIDIA NVVM Compiler
//
// Compiler Build ID: CL-36424714
// Cuda compilation tools, release 13.0, V13.0.88
// Based on NVVM 20.0.0
//

.version 9.0
.target sm_100
.address_size 64

	// .globl	_Z18Convert_to_Grey_2dPiS_i

.visible .entry _Z18Convert_to_Grey_2dPiS_i(
	.param .u64 .ptr .align 1 _Z18Convert_to_Grey_2dPiS_i_param_0,
	.param .u64 .ptr .align 1 _Z18Convert_to_Grey_2dPiS_i_param_1,
	.param .u32 _Z18Convert_to_Grey_2dPiS_i_param_2
)
{
	.reg .b32 	%r<31>;
	.reg .b32 	%f<7>;
	.reg .b64 	%rd<8>;

	ld.param.u64 	%rd1, [_Z18Convert_to_Grey_2dPiS_i_param_0];
	ld.param.u64 	%rd2, [_Z18Convert_to_Grey_2dPiS_i_param_1];
	ld.param.u32 	%r1, [_Z18Convert_to_Grey_2dPiS_i_param_2];
	cvta.to.global.u64 	%rd3, %rd2;
	cvta.to.global.u64 	%rd4, %rd1;
	mov.u32 	%r2, %ctaid.x;
	shl.b32 	%r3, %r2, 3;
	mov.u32 	%r4, %tid.x;
	add.s32 	%r5, %r3, %r4;
	mov.u32 	%r6, %ctaid.y;
	shl.b32 	%r7, %r6, 3;
	mov.u32 	%r8, %tid.y;
	add.s32 	%r9, %r7, %r8;
	mad.lo.s32 	%r10, %r1, %r5, %r9;
	mul.wide.s32 	%rd5, %r10, 4;
	add.s64 	%rd6, %rd4, %rd5;
	ld.global.u32 	%r11, [%rd6];
	mul.hi.s32 	%r12, %r11, 274877907;
	shr.u32 	%r13, %r12, 31;
	shr.s32 	%r14, %r12, 6;
	add.s32 	%r15, %r14, %r13;
	mul.lo.s32 	%r16, %r15, 1000;
	sub.s32 	%r17, %r11, %r16;
	mul.hi.s32 	%r18, %r11, 1125899907;
	shr.u32 	%r19, %r18, 31;
	shr.s32 	%r20, %r18, 18;
	add.s32 	%r21, %r20, %r19;
	mul.lo.s32 	%r22, %r21, 1000000;
	sub.s32 	%r23, %r11, %r22;
	sub.s32 	%r24, %r23, %r17;
	mul.hi.s32 	%r25, %r24, 274877907;
	shr.u32 	%r26, %r25, 31;
	shr.s32 	%r27, %r25, 6;
	add.s32 	%r28, %r27, %r26;
	add.s32 	%r29, %r21, -1000;
	cvt.rn.f32.s32 	%f1, %r29;
	cvt.rn.f32.s32 	%f2, %r28;
	mul.f32 	%f3, %f2, 0f3F1645A2;
	fma.rn.f32 	%f4, %f1, 0f3E991687, %f3;
	cvt.rn.f32.s32 	%f5, %r17;
	fma.rn.f32 	%f6, %f5, 0f3DE978D5, %f4;
	cvt.rzi.s32.f32 	%r30, %f6;
	add.s64 	%rd7, %rd3, %rd5;
	st.global.u32 	[%rd7], %r30;
	ret;

}
	// .globl	_Z22Convert_to_Grey_sharedPiS_i
.visible .entry _Z22Convert_to_Grey_sharedPiS_i(
	.param .u64 .ptr .align 1 _Z22Convert_to_Grey_sharedPiS_i_param_0,
	.param .u64 .ptr .align 1 _Z22Convert_to_Grey_sharedPiS_i_param_1,
	.param .u32 _Z22Convert_to_Grey_sharedPiS_i_param_2
)
{
	.reg .b32 	%r<31>;
	.reg .b32 	%f<7>;
	.reg .b64 	%rd<8>;

	ld.param.u64 	%rd1, [_Z22Convert_to_Grey_sharedPiS_i_param_0];
	ld.param.u64 	%rd2, [_Z22Convert_to_Grey_sharedPiS_i_param_1];
	ld.param.u32 	%r1, [_Z22Convert_to_Grey_sharedPiS_i_param_2];
	cvta.to.global.u64 	%rd3, %rd2;
	cvta.to.global.u64 	%rd4, %rd1;
	mov.u32 	%r2, %ctaid.x;
	shl.b32 	%r3, %r2, 3;
	mov.u32 	%r4, %tid.x;
	add.s32 	%r5, %r3, %r4;
	mov.u32 	%r6, %ctaid.y;
	shl.b32 	%r7, %r6, 3;
	mov.u32 	%r8, %tid.y;
	add.s32 	%r9, %r7, %r8;
	mad.lo.s32 	%r10, %r1, %r5, %r9;
	mul.wide.s32 	%rd5, %r10, 4;
	add.s64 	%rd6, %rd4, %rd5;
	ld.global.u32 	%r11, [%rd6];
	mul.hi.s32 	%r12, %r11, 274877907;
	shr.u32 	%r13, %r12, 31;
	shr.s32 	%r14, %r12, 6;
	add.s32 	%r15, %r14, %r13;
	mul.lo.s32 	%r16, %r15, 1000;
	sub.s32 	%r17, %r11, %r16;
	mul.hi.s32 	%r18, %r11, 1125899907;
	shr.u32 	%r19, %r18, 31;
	shr.s32 	%r20, %r18, 18;
	add.s32 	%r21, %r20, %r19;
	mul.lo.s32 	%r22, %r21, 1000000;
	sub.s32 	%r23, %r11, %r22;
	sub.s32 	%r24, %r23, %r17;
	mul.hi.s32 	%r25, %r24, 274877907;
	shr.u32 	%r26, %r25, 31;
	shr.s32 	%r27, %r25, 6;
	add.s32 	%r28, %r27, %r26;
	add.s32 	%r29, %r21, -1000;
	cvt.rn.f32.s32 	%f1, %r29;
	cvt.rn.f32.s32 	%f2, %r28;
	mul.f32 	%f3, %f2, 0f3F1645A2;
	fma.rn.f32 	%f4, %f1, 0f3E991687, %f3;
	cvt.rn.f32.s32 	%f5, %r17;
	fma.rn.f32 	%f6, %f5, 0f3DE978D5, %f4;
	cvt.rzi.s32.f32 	%r30, %f6;
	add.s64 	%rd7, %rd3, %rd5;
	st.global.u32 	[%rd7], %r30;
	ret;

}


// ===== COMPILED SASS (sm_100) =====

	.target	sm_100

	.elftype	@"ET_EXEC"


//--------------------- .note.nv.tkinfo           --------------------------
	.section	.note.nv.tkinfo,"",@"SHT_NOTE"
	.sectionflags	@"SHF_NOTE_NV_TKINFO"
	.tkinfo
        /*0018*/ 	.word	0x00000002
        /*0030*/ 	.string	""
        /*0030*/ 	.string	"ptxas"
        /*0030*/ 	.string	"Cuda compilation tools, release 13.0, V13.0.88"
        /*0030*/ 	.string	"Build cuda_13.0.r13.0/compiler.36424714_0"
        /*0030*/ 	.string	"-arch sm_100 -m 64 "



//--------------------- .note.nv.cuinfo           --------------------------
	.section	.note.nv.cuinfo,"",@"SHT_NOTE"
	.sectionflags	@"SHF_NOTE_NV_CUINFO"
        /*0018*/ 	.short	0x0002
        /*001a*/ 	.short	0x0064
        /*001c*/ 	.short	0x0082
	.zero		2


//--------------------- .nv.info                  --------------------------
	.section	.nv.info,"",@"SHT_CUDA_INFO"
	.align	4


	//----- nvinfo : EIATTR_REGCOUNT
	.align		4
        /*0000*/ 	.byte	0x04, 0x2f
        /*0002*/ 	.short	(.L_1 - .L_0)
	.align		4
.L_0:
        /*0004*/ 	.word	index@(_Z18Convert_to_Grey_2dPiS_i)
        /*0008*/ 	.word	0x0000000c


	//----- nvinfo : EIATTR_FRAME_SIZE
	.align		4
.L_1:
        /*000c*/ 	.byte	0x04, 0x11
        /*000e*/ 	.short	(.L_3 - .L_2)
	.align		4
.L_2:
        /*0010*/ 	.word	index@(_Z18Convert_to_Grey_2dPiS_i)
        /*0014*/ 	.word	0x00000000


	//----- nvinfo : EIATTR_REGCOUNT
	.align		4
.L_3:
        /*0018*/ 	.byte	0x04, 0x2f
        /*001a*/ 	.short	(.L_5 - .L_4)
	.align		4
.L_4:
        /*001c*/ 	.word	index@(_Z22Convert_to_Grey_sharedPiS_i)
        /*0020*/ 	.word	0x0000000c


	//----- nvinfo : EIATTR_FRAME_SIZE
	.align		4
.L_5:
        /*0024*/ 	.byte	0x04, 0x11
        /*0026*/ 	.short	(.L_7 - .L_6)
	.align		4
.L_6:
        /*0028*/ 	.word	index@(_Z22Convert_to_Grey_sharedPiS_i)
        /*002c*/ 	.word	0x00000000


	//----- nvinfo : EIATTR_MIN_STACK_SIZE
	.align		4
.L_7:
        /*0030*/ 	.byte	0x04, 0x12
        /*0032*/ 	.short	(.L_9 - .L_8)
	.align		4
.L_8:
        /*0034*/ 	.word	index@(_Z22Convert_to_Grey_sharedPiS_i)
        /*0038*/ 	.word	0x00000000


	//----- nvinfo : EIATTR_MIN_STACK_SIZE
	.align		4
.L_9:
        /*003c*/ 	.byte	0x04, 0x12
        /*003e*/ 	.short	(.L_11 - .L_10)
	.align		4
.L_10:
        /*0040*/ 	.word	index@(_Z18Convert_to_Grey_2dPiS_i)
        /*0044*/ 	.word	0x00000000
.L_11:


//--------------------- .nv.compat                --------------------------
	.section	.nv.compat,"",@"SHT_CUDA_COMPAT_INFO"
	.align	4
        /*0000*/ 	.byte	0x02, 0x09, 0x00, 0x00, 0x02, 0x02, 0x01, 0x00, 0x02, 0x05, 0x05, 0x00, 0x03, 0x07, 0x01, 0x01
        /*0010*/ 	.byte	0x02, 0x03, 0x00, 0x00, 0x02, 0x06, 0x01, 0x00, 0x04, 0x0b, 0x08, 0x00, 0x09, 0x00, 0x00, 0x00
        /*0020*/ 	.byte	0x00, 0x00, 0x00, 0x00


//--------------------- .nv.info._Z22Convert_to_Grey_sharedPiS_i --------------------------
	.section	.nv.info._Z22Convert_to_Grey_sharedPiS_i,"",@"SHT_CUDA_INFO"
	.sectionflags	@""
	.align	4


	//----- nvinfo : EIATTR_CUDA_API_VERSION
	.align		4
        /*0000*/ 	.byte	0x04, 0x37
        /*0002*/ 	.short	(.L_13 - .L_12)
.L_12:
        /*0004*/ 	.word	0x00000082


	//----- nvinfo : EIATTR_KPARAM_INFO
	.align		4
.L_13:
        /*0008*/ 	.byte	0x04, 0x17
        /*000a*/ 	.short	(.L_15 - .L_14)
.L_14:
        /*000c*/ 	.word	0x00000000
        /*0010*/ 	.short	0x0002
        /*0012*/ 	.short	0x0010
        /*0014*/ 	.byte	0x00, 0xf0, 0x11, 0x00


	//----- nvinfo : EIATTR_KPARAM_INFO
	.align		4
.L_15:
        /*0018*/ 	.byte	0x04, 0x17
        /*001a*/ 	.short	(.L_17 - .L_16)
.L_16:
        /*001c*/ 	.word	0x00000000
        /*0020*/ 	.short	0x0001
        /*0022*/ 	.short	0x0008
        /*0024*/ 	.byte	0x00, 0xf5, 0x21, 0x00


	//----- nvinfo : EIATTR_KPARAM_INFO
	.align		4
.L_17:
        /*0028*/ 	.byte	0x04, 0x17
        /*002a*/ 	.short	(.L_19 - .L_18)
.L_18:
        /*002c*/ 	.word	0x00000000
        /*0030*/ 	.short	0x0000
        /*0032*/ 	.short	0x0000
        /*0034*/ 	.byte	0x00, 0xf5, 0x21, 0x00


	//----- nvinfo : EIATTR_SPARSE_MMA_MASK
	.align		4
.L_19:
        /*0038*/ 	.byte	0x03, 0x50
        /*003a*/ 	.short	0x0000


	//----- nvinfo : EIATTR_MAXREG_COUNT
	.align		4
        /*003c*/ 	.byte	0x03, 0x1b
        /*003e*/ 	.short	0x00ff


	//----- nvinfo : EIATTR_MERCURY_ISA_VERSION
	.align		4
        /*0040*/ 	.byte	0x03, 0x5f
        /*0042*/ 	.short	0x0101


	//----- nvinfo : EIATTR_VRC_CTA_INIT_COUNT
	.align		4
        /*0044*/ 	.byte	0x02, 0x4a
	.zero		1
	.zero		1


	//----- nvinfo : EIATTR_EXIT_INSTR_OFFSETS
	.align		4
        /*0048*/ 	.byte	0x04, 0x1c
        /*004a*/ 	.short	(.L_21 - .L_20)


	//   ....[0]....
.L_20:
        /*004c*/ 	.word	0x00000240


	//----- nvinfo : EIATTR_CBANK_PARAM_SIZE
	.align		4
.L_21:
        /*0050*/ 	.byte	0x03, 0x19
        /*0052*/ 	.short	0x0014


	//----- nvinfo : EIATTR_PARAM_CBANK
	.align		4
        /*0054*/ 	.byte	0x04, 0x0a
        /*0056*/ 	.short	(.L_23 - .L_22)
	.align		4
.L_22:
        /*0058*/ 	.word	index@(.nv.constant0._Z22Convert_to_Grey_sharedPiS_i)
        /*005c*/ 	.short	0x0380
        /*005e*/ 	.short	0x0014


	//----- nvinfo : EIATTR_SW_WAR
	.align		4
.L_23:
        /*0060*/ 	.byte	0x04, 0x36
        /*0062*/ 	.short	(.L_25 - .L_24)
.L_24:
        /*0064*/ 	.word	0x00000008
.L_25:


//--------------------- .nv.info._Z18Convert_to_Grey_2dPiS_i --------------------------
	.section	.nv.info._Z18Convert_to_Grey_2dPiS_i,"",@"SHT_CUDA_INFO"
	.sectionflags	@""
	.align	4


	//----- nvinfo : EIATTR_CUDA_API_VERSION
	.align		4
        /*0000*/ 	.byte	0x04, 0x37
        /*0002*/ 	.short	(.L_27 - .L_26)
.L_26:
        /*0004*/ 	.word	0x00000082


	//----- nvinfo : EIATTR_KPARAM_INFO
	.align		4
.L_27:
        /*0008*/ 	.byte	0x04, 0x17
        /*000a*/ 	.short	(.L_29 - .L_28)
.L_28:
        /*000c*/ 	.word	0x00000000
        /*0010*/ 	.short	0x0002
        /*0012*/ 	.short	0x0010
        /*0014*/ 	.byte	0x00, 0xf0, 0x11, 0x00


	//----- nvinfo : EIATTR_KPARAM_INFO
	.align		4
.L_29:
        /*0018*/ 	.byte	0x04, 0x17
        /*001a*/ 	.short	(.L_31 - .L_30)
.L_30:
        /*001c*/ 	.word	0x00000000
        /*0020*/ 	.short	0x0001
        /*0022*/ 	.short	0x0008
        /*0024*/ 	.byte	0x00, 0xf5, 0x21, 0x00


	//----- nvinfo : EIATTR_KPARAM_INFO
	.align		4
.L_31:
        /*0028*/ 	.byte	0x04, 0x17
        /*002a*/ 	.short	(.L_33 - .L_32)
.L_32:
        /*002c*/ 	.word	0x00000000
        /*0030*/ 	.short	0x0000
        /*0032*/ 	.short	0x0000
        /*0034*/ 	.byte	0x00, 0xf5, 0x21, 0x00


	//----- nvinfo : EIATTR_SPARSE_MMA_MASK
	.align		4
.L_33:
        /*0038*/ 	.byte	0x03, 0x50
        /*003a*/ 	.short	0x0000


	//----- nvinfo : EIATTR_MAXREG_COUNT
	.align		4
        /*003c*/ 	.byte	0x03, 0x1b
        /*003e*/ 	.short	0x00ff


	//----- nvinfo : EIATTR_MERCURY_ISA_VERSION
	.align		4
        /*0040*/ 	.byte	0x03, 0x5f
        /*0042*/ 	.short	0x0101


	//----- nvinfo : EIATTR_VRC_CTA_INIT_COUNT
	.align		4
        /*0044*/ 	.byte	0x02, 0x4a
	.zero		1
	.zero		1


	//----- nvinfo : EIATTR_EXIT_INSTR_OFFSETS
	.align		4
        /*0048*/ 	.byte	0x04, 0x1c
        /*004a*/ 	.short	(.L_35 - .L_34)


	//   ....[0]....
.L_34:
        /*004c*/ 	.word	0x00000240


	//----- nvinfo : EIATTR_CBANK_PARAM_SIZE
	.align		4
.L_35:
        /*0050*/ 	.byte	0x03, 0x19
        /*0052*/ 	.short	0x0014


	//----- nvinfo : EIATTR_PARAM_CBANK
	.align		4
        /*0054*/ 	.byte	0x04, 0x0a
        /*0056*/ 	.short	(.L_37 - .L_36)
	.align		4
.L_36:
        /*0058*/ 	.word	index@(.nv.constant0._Z18Convert_to_Grey_2dPiS_i)
        /*005c*/ 	.short	0x0380
        /*005e*/ 	.short	0x0014


	//----- nvinfo : EIATTR_SW_WAR
	.align		4
.L_37:
        /*0060*/ 	.byte	0x04, 0x36
        /*0062*/ 	.short	(.L_39 - .L_38)
.L_38:
        /*0064*/ 	.word	0x00000008
.L_39:


//--------------------- .nv.callgraph             --------------------------
	.section	.nv.callgraph,"",@"SHT_CUDA_CALLGRAPH"
	.align	4
	.sectionentsize	8
	.align		4
        /*0000*/ 	.word	0x00000000
	.align		4
        /*0004*/ 	.word	0xffffffff
	.align		4
        /*0008*/ 	.word	0x00000000
	.align		4
        /*000c*/ 	.word	0xfffffffe
	.align		4
        /*0010*/ 	.word	0x00000000
	.align		4
        /*0014*/ 	.word	0xfffffffd
	.align		4
        /*0018*/ 	.word	0x00000000
	.align		4
        /*001c*/ 	.word	0xfffffffc


//--------------------- .text._Z22Convert_to_Grey_sharedPiS_i --------------------------
	.section	.text._Z22Convert_to_Grey_sharedPiS_i,"ax",@progbits
	.align	128
        .global         _Z22Convert_to_Grey_sharedPiS_i
        .type           _Z22Convert_to_Grey_sharedPiS_i,@function
        .size           _Z22Convert_to_Grey_sharedPiS_i,(.L_x_2 - _Z22Convert_to_Grey_sharedPiS_i)
        .other          _Z22Convert_to_Grey_sharedPiS_i,@"STO_CUDA_ENTRY STV_DEFAULT"
_Z22Convert_to_Grey_sharedPiS_i:
.text._Z22Convert_to_Grey_sharedPiS_i:
[----:B------:R-:W-:Y:S01]  /*0000*/  LDC R1, c[0x0][0x37c] ;  /* 0x0000df00ff017b82 */ /* 0x000fe20000000800 */
[----:B------:R-:W0:Y:S07]  /*0010*/  S2R R0, SR_CTAID.X ;  /* 0x0000000000007919 */ /* 0x000e2e0000002500 */
[----:B------:R-:W1:Y:S01]  /*0020*/  LDC.64 R2, c[0x0][0x380] ;  /* 0x0000e000ff027b82 */ /* 0x000e620000000a00 */
[----:B------:R-:W2:Y:S01]  /*0030*/  LDCU UR6, c[0x0][0x390] ;  /* 0x00007200ff0677ac */ /* 0x000ea20008000800 */
[----:B------:R-:W0:Y:S01]  /*0040*/  S2R R5, SR_TID.X ;  /* 0x0000000000057919 */ /* 0x000e220000002100 */
[----:B------:R-:W3:Y:S01]  /*0050*/  LDCU.64 UR4, c[0x0][0x358] ;  /* 0x00006b00ff0477ac */ /* 0x000ee20008000a00 */
[----:B------:R-:W4:Y:S01]  /*0060*/  S2R R4, SR_CTAID.Y ;  /* 0x0000000000047919 */ /* 0x000f220000002600 */
[----:B------:R-:W4:Y:S01]  /*0070*/  S2R R7, SR_TID.Y ;  /* 0x0000000000077919 */ /* 0x000f220000002200 */
[----:B0-----:R-:W-:-:S02]  /*0080*/  LEA R0, R0, R5, 0x3 ;  /* 0x0000000500007211 */ /* 0x001fc400078e18ff */
[----:B----4-:R-:W-:-:S05]  /*0090*/  LEA R5, R4, R7, 0x3 ;  /* 0x0000000704057211 */ /* 0x010fca00078e18ff */
[----:B--2---:R-:W-:-:S04]  /*00a0*/  IMAD R5, R0, UR6, R5 ;  /* 0x0000000600057c24 */ /* 0x004fc8000f8e0205 */
[----:B-1----:R-:W-:-:S06]  /*00b0*/  IMAD.WIDE R2, R5, 0x4, R2 ;  /* 0x0000000405027825 */ /* 0x002fcc00078e0202 */
[----:B---3--:R-:W2:Y:S02]  /*00c0*/  LDG.E R2, desc[UR4][R2.64] ;  /* 0x0000000402027981 */ /* 0x008ea4000c1e1900 */
[----:B--2---:R-:W-:-:S04]  /*00d0*/  IMAD.HI R0, R2, 0x10624dd3, RZ ;  /* 0x10624dd302007827 */ /* 0x004fc800078e02ff */
[----:B------:R-:W-:Y:S01]  /*00e0*/  IMAD.HI R4, R2, 0x431bde83, RZ ;  /* 0x431bde8302047827 */ /* 0x000fe200078e02ff */
[----:B------:R-:W-:-:S04]  /*00f0*/  SHF.R.U32.HI R7, RZ, 0x1f, R0 ;  /* 0x0000001fff077819 */ /* 0x000fc80000011600 */
[----:B------:R-:W-:Y:S02]  /*0100*/  SHF.R.U32.HI R9, RZ, 0x1f, R4 ;  /* 0x0000001fff097819 */ /* 0x000fe40000011604 */
[----:B------:R-:W-:Y:S02]  /*0110*/  LEA.HI.SX32 R7, R0, R7, 0x1a ;  /* 0x0000000700077211 */ /* 0x000fe400078fd2ff */
[----:B------:R-:W-:-:S03]  /*0120*/  LEA.HI.SX32 R9, R4, R9, 0xe ;  /* 0x0000000904097211 */ /* 0x000fc600078f72ff */
[--C-:B------:R-:W-:Y:S02]  /*0130*/  IMAD R7, R7, -0x3e8, R2.reuse ;  /* 0xfffffc1807077824 */ /* 0x100fe400078e0202 */
[C---:B------:R-:W-:Y:S01]  /*0140*/  IMAD R0, R9.reuse, -0xf4240, R2 ;  /* 0xfff0bdc009007824 */ /* 0x040fe200078e0202 */
[----:B------:R-:W-:-:S04]  /*0150*/  IADD3 R9, PT, PT, R9, -0x3e8, RZ ;  /* 0xfffffc1809097810 */ /* 0x000fc80007ffe0ff */
[----:B------:R-:W-:Y:S02]  /*0160*/  IADD3 R0, PT, PT, -R7, R0, RZ ;  /* 0x0000000007007210 */ /* 0x000fe40007ffe1ff */
[----:B------:R-:W-:Y:S02]  /*0170*/  I2FP.F32.S32 R9, R9 ;  /* 0x0000000900097245 */ /* 0x000fe40000201400 */
[----:B------:R-:W-:Y:S01]  /*0180*/  I2FP.F32.S32 R7, R7 ;  /* 0x0000000700077245 */ /* 0x000fe20000201400 */
[----:B------:R-:W-:-:S05]  /*0190*/  IMAD.HI R0, R0, 0x10624dd3, RZ ;  /* 0x10624dd300007827 */ /* 0x000fca00078e02ff */
[----:B------:R-:W-:-:S04]  /*01a0*/  SHF.R.U32.HI R3, RZ, 0x1f, R0 ;  /* 0x0000001fff037819 */ /* 0x000fc80000011600 */
[----:B------:R-:W-:-:S04]  /*01b0*/  LEA.HI.SX32 R3, R0, R3, 0x1a ;  /* 0x0000000300037211 */ /* 0x000fc800078fd2ff */
[----:B------:R-:W-:Y:S02]  /*01c0*/  I2FP.F32.S32 R0, R3 ;  /* 0x0000000300007245 */ /* 0x000fe40000201400 */
[----:B------:R-:W0:Y:S03]  /*01d0*/  LDC.64 R2, c[0x0][0x388] ;  /* 0x0000e200ff027b82 */ /* 0x000e260000000a00 */
[----:B------:R-:W-:-:S04]  /*01e0*/  FMUL R0, R0, 0.58700001239776611328 ;  /* 0x3f1645a200007820 */ /* 0x000fc80000400000 */
[----:B------:R-:W-:-:S04]  /*01f0*/  FFMA R0, R9, 0.29899999499320983887, R0 ;  /* 0x3e99168709007823 */ /* 0x000fc80000000000 */
[----:B------:R-:W-:-:S04]  /*0200*/  FFMA R0, R7, 0.11400000005960464478, R0 ;  /* 0x3de978d507007823 */ /* 0x000fc80000000000 */
[----:B------:R-:W1:Y:S01]  /*0210*/  F2I.TRUNC.NTZ R7, R0 ;  /* 0x0000000000077305 */ /* 0x000e62000020f100 */
[----:B0-----:R-:W-:-:S05]  /*0220*/  IMAD.WIDE R2, R5, 0x4, R2 ;  /* 0x0000000405027825 */ /* 0x001fca00078e0202 */
[----:B-1----:R-:W-:Y:S01]  /*0230*/  STG.E desc[UR4][R2.64], R7 ;  /* 0x0000000702007986 */ /* 0x002fe2000c101904 */
[----:B------:R-:W-:Y:S05]  /*0240*/  EXIT ;  /* 0x000000000000794d */ /* 0x000fea0003800000 */
.L_x_0:
[----:B------:R-:W-:-:S00]  /*0250*/  BRA `(.L_x_0) ;  /* 0xfffffffc00fc7947 */ /* 0x000fc0000383ffff */
[----:B------:R-:W-:-:S00]  /*0260*/  NOP ;  /* 0x0000000000007918 */ /* 0x000fc00000000000 */
        /* <DEDUP_REMOVED lines=9> */
.L_x_2:


//--------------------- .text._Z18Convert_to_Grey_2dPiS_i --------------------------
	.section	.text._Z18Convert_to_Grey_2dPiS_i,"ax",@progbits
	.align	128
        .global         _Z18Convert_to_Grey_2dPiS_i
        .type           _Z18Convert_to_Grey_2dPiS_i,@function
        .size           _Z18Convert_to_Grey_2dPiS_i,(.L_x_3 - _Z18Convert_to_Grey_2dPiS_i)
        .other          _Z18Convert_to_Grey_2dPiS_i,@"STO_CUDA_ENTRY STV_DEFAULT"
_Z18Convert_to_Grey_2dPiS_i:
.text._Z18Convert_to_Grey_2dPiS_i:
        /* <DEDUP_REMOVED lines=37> */
.L_x_1:
        /* <DEDUP_REMOVED lines=11> */
.L_x_3:


//--------------------- .nv.shared.reserved.0     --------------------------
	.section	.nv.shared.reserved.0,"aw",@nobits
	.weak		__nv_reservedSMEM_offset_0_alias
	.size		__nv_reservedSMEM_offset_0_alias, 0, 64
	.other		__nv_reservedSMEM_offset_0_alias,@"STO_CUDA_RESERVED_SHARED STV_DEFAULT"
__nv_reservedSMEM_offset_0_alias:
	.zero		0
	.zero		64


//--------------------- .nv.constant0._Z22Convert_to_Grey_sharedPiS_i --------------------------
	.section	.nv.constant0._Z22Convert_to_Grey_sharedPiS_i,"a",@progbits
	.sectionflags	@""
	.align	4
.nv.constant0._Z22Convert_to_Grey_sharedPiS_i:
	.zero		916


//--------------------- .nv.constant0._Z18Convert_to_Grey_2dPiS_i --------------------------
	.section	.nv.constant0._Z18Convert_to_Grey_2dPiS_i,"a",@progbits
	.sectionflags	@""
	.align	4
.nv.constant0._Z18Convert_to_Grey_2dPiS_i:
	.zero		916


//--------------------- SYMBOLS --------------------------

	.type		.nv.reservedSmem.offset0,@object
	.size		.nv.reservedSmem.offset0,0x4
